//
// Generated by NVIDIA NVVM Compiler
//
// Compiler Build ID: CL-36424714
// Cuda compilation tools, release 13.0, V13.0.88
// Based on NVVM 20.0.0
//

.version 9.0
.target sm_100
.address_size 64

	// .globl	_Z15reduce_baselinePKiPim

.visible .entry _Z15reduce_baselinePKiPim(
	.param .u64 .ptr .align 1 _Z15reduce_baselinePKiPim_param_0,
	.param .u64 .ptr .align 1 _Z15reduce_baselinePKiPim_param_1,
	.param .u64 _Z15reduce_baselinePKiPim_param_2
)
{
	.reg .pred 	%p<10>;
	.reg .b32 	%r<83>;
	.reg .b64 	%rd<71>;

	ld.param.u64 	%rd22, [_Z15reduce_baselinePKiPim_param_0];
	ld.param.u64 	%rd20, [_Z15reduce_baselinePKiPim_param_1];
	ld.param.u64 	%rd21, [_Z15reduce_baselinePKiPim_param_2];
	cvta.to.global.u64 	%rd1, %rd22;
	setp.eq.s64 	%p1, %rd21, 0;
	mov.b32 	%r82, 0;
	@%p1 bra 	$L__BB0_12;
	and.b64  	%rd2, %rd21, 15;
	setp.lt.u64 	%p2, %rd21, 16;
	mov.b32 	%r82, 0;
	mov.b64 	%rd67, 0;
	@%p2 bra 	$L__BB0_4;
	and.b64  	%rd67, %rd21, -16;
	add.s64 	%rd64, %rd1, 32;
	mov.b32 	%r82, 0;
	mov.u64 	%rd65, %rd67;
$L__BB0_3:
	.pragma "nounroll";
	ld.global.u32 	%r18, [%rd64+-32];
	add.s32 	%r19, %r18, %r82;
	ld.global.u32 	%r20, [%rd64+-28];
	add.s32 	%r21, %r20, %r19;
	ld.global.u32 	%r22, [%rd64+-24];
	add.s32 	%r23, %r22, %r21;
	ld.global.u32 	%r24, [%rd64+-20];
	add.s32 	%r25, %r24, %r23;
	ld.global.u32 	%r26, [%rd64+-16];
	add.s32 	%r27, %r26, %r25;
	ld.global.u32 	%r28, [%rd64+-12];
	add.s32 	%r29, %r28, %r27;
	ld.global.u32 	%r30, [%rd64+-8];
	add.s32 	%r31, %r30, %r29;
	ld.global.u32 	%r32, [%rd64+-4];
	add.s32 	%r33, %r32, %r31;
	ld.global.u32 	%r34, [%rd64];
	add.s32 	%r35, %r34, %r33;
	ld.global.u32 	%r36, [%rd64+4];
	add.s32 	%r37, %r36, %r35;
	ld.global.u32 	%r38, [%rd64+8];
	add.s32 	%r39, %r38, %r37;
	ld.global.u32 	%r40, [%rd64+12];
	add.s32 	%r41, %r40, %r39;
	ld.global.u32 	%r42, [%rd64+16];
	add.s32 	%r43, %r42, %r41;
	ld.global.u32 	%r44, [%rd64+20];
	add.s32 	%r45, %r44, %r43;
	ld.global.u32 	%r46, [%rd64+24];
	add.s32 	%r47, %r46, %r45;
	ld.global.u32 	%r48, [%rd64+28];
	add.s32 	%r82, %r48, %r47;
	add.s64 	%rd65, %rd65, -16;
	add.s64 	%rd64, %rd64, 64;
	setp.ne.s64 	%p3, %rd65, 0;
	@%p3 bra 	$L__BB0_3;
$L__BB0_4:
	setp.eq.s64 	%p4, %rd2, 0;
	@%p4 bra 	$L__BB0_12;
	and.b64  	%rd10, %rd21, 7;
	setp.lt.u64 	%p5, %rd2, 8;
	@%p5 bra 	$L__BB0_7;
	shl.b64 	%rd24, %rd67, 2;
	add.s64 	%rd25, %rd1, %rd24;
	ld.global.u32 	%r50, [%rd25];
	add.s32 	%r51, %r50, %r82;
	add.s64 	%rd26, %rd24, 4;
	and.b64  	%rd27, %rd26, 17179869180;
	add.s64 	%rd28, %rd1, %rd27;
	ld.global.u32 	%r52, [%rd28];
	add.s32 	%r53, %r52, %r51;
	add.s64 	%rd29, %rd24, 8;
	and.b64  	%rd30, %rd29, 17179869180;
	add.s64 	%rd31, %rd1, %rd30;
	ld.global.u32 	%r54, [%rd31];
	add.s32 	%r55, %r54, %r53;
	add.s64 	%rd32, %rd24, 12;
	and.b64  	%rd33, %rd32, 17179869180;
	add.s64 	%rd34, %rd1, %rd33;
	ld.global.u32 	%r56, [%rd34];
	add.s32 	%r57, %r56, %r55;
	add.s64 	%rd35, %rd24, 16;
	and.b64  	%rd36, %rd35, 17179869180;
	add.s64 	%rd37, %rd1, %rd36;
	ld.global.u32 	%r58, [%rd37];
	add.s32 	%r59, %r58, %r57;
	add.s64 	%rd38, %rd24, 20;
	and.b64  	%rd39, %rd38, 17179869180;
	add.s64 	%rd40, %rd1, %rd39;
	ld.global.u32 	%r60, [%rd40];
	add.s32 	%r61, %r60, %r59;
	add.s64 	%rd41, %rd24, 24;
	and.b64  	%rd42, %rd41, 17179869180;
	add.s64 	%rd43, %rd1, %rd42;
	ld.global.u32 	%r62, [%rd43];
	add.s32 	%r63, %r62, %r61;
	add.s64 	%rd44, %rd24, 28;
	and.b64  	%rd45, %rd44, 17179869180;
	add.s64 	%rd46, %rd1, %rd45;
	ld.global.u32 	%r64, [%rd46];
	add.s32 	%r82, %r64, %r63;
	add.s64 	%rd47, %rd67, 8;
	and.b64  	%rd67, %rd47, 4294967295;
$L__BB0_7:
	setp.eq.s64 	%p6, %rd10, 0;
	@%p6 bra 	$L__BB0_12;
	and.b64  	%rd69, %rd21, 3;
	setp.lt.u64 	%p7, %rd10, 4;
	@%p7 bra 	$L__BB0_10;
	shl.b64 	%rd48, %rd67, 2;
	add.s64 	%rd49, %rd1, %rd48;
	ld.global.u32 	%r66, [%rd49];
	add.s32 	%r67, %r66, %r82;
	add.s64 	%rd50, %rd48, 4;
	and.b64  	%rd51, %rd50, 17179869180;
	add.s64 	%rd52, %rd1, %rd51;
	ld.global.u32 	%r68, [%rd52];
	add.s32 	%r69, %r68, %r67;
	add.s64 	%rd53, %rd48, 8;
	and.b64  	%rd54, %rd53, 17179869180;
	add.s64 	%rd55, %rd1, %rd54;
	ld.global.u32 	%r70, [%rd55];
	add.s32 	%r71, %r70, %r69;
	add.s64 	%rd56, %rd48, 12;
	and.b64  	%rd57, %rd56, 17179869180;
	add.s64 	%rd58, %rd1, %rd57;
	ld.global.u32 	%r72, [%rd58];
	add.s32 	%r82, %r72, %r71;
	add.s64 	%rd59, %rd67, 4;
	and.b64  	%rd67, %rd59, 4294967295;
$L__BB0_10:
	setp.eq.s64 	%p8, %rd69, 0;
	@%p8 bra 	$L__BB0_12;
$L__BB0_11:
	.pragma "nounroll";
	shl.b64 	%rd60, %rd67, 2;
	add.s64 	%rd61, %rd1, %rd60;
	ld.global.u32 	%r73, [%rd61];
	add.s32 	%r82, %r73, %r82;
	add.s64 	%rd62, %rd67, 1;
	and.b64  	%rd67, %rd62, 4294967295;
	add.s64 	%rd69, %rd69, -1;
	setp.ne.s64 	%p9, %rd69, 0;
	@%p9 bra 	$L__BB0_11;
$L__BB0_12:
	cvta.to.global.u64 	%rd63, %rd20;
	st.global.u32 	[%rd63], %r82;
	ret;

}


// ===== COMPILED SASS (sm_100) =====

	.target	sm_100

	.elftype	@"ET_EXEC"


//--------------------- .note.nv.tkinfo           --------------------------
	.section	.note.nv.tkinfo,"",@"SHT_NOTE"
	.sectionflags	@"SHF_NOTE_NV_TKINFO"
	.tkinfo
        /*0018*/ 	.word	0x00000002
        /*0030*/ 	.string	""
        /*0030*/ 	.string	"ptxas"
        /*0030*/ 	.string	"Cuda compilation tools, release 13.0, V13.0.88"
        /*0030*/ 	.string	"Build cuda_13.0.r13.0/compiler.36424714_0"
        /*0030*/ 	.string	"-arch sm_100 -m 64 "



//--------------------- .note.nv.cuinfo           --------------------------
	.section	.note.nv.cuinfo,"",@"SHT_NOTE"
	.sectionflags	@"SHF_NOTE_NV_CUINFO"
        /*0018*/ 	.short	0x0002
        /*001a*/ 	.short	0x0064
        /*001c*/ 	.short	0x0082
	.zero		2


//--------------------- .nv.info                  --------------------------
	.section	.nv.info,"",@"SHT_CUDA_INFO"
	.align	4


	//----- nvinfo : EIATTR_REGCOUNT
	.align		4
        /*0000*/ 	.byte	0x04, 0x2f
        /*0002*/ 	.short	(.L_1 - .L_0)
	.align		4
.L_0:
        /*0004*/ 	.word	index@(_Z15reduce_baselinePKiPim)
        /*0008*/ 	.word	0x00000016


	//----- nvinfo : EIATTR_FRAME_SIZE
	.align		4
.L_1:
        /*000c*/ 	.byte	0x04, 0x11
        /*000e*/ 	.short	(.L_3 - .L_2)
	.align		4
.L_2:
        /*0010*/ 	.word	index@(_Z15reduce_baselinePKiPim)
        /*0014*/ 	.word	0x00000000


	//----- nvinfo : EIATTR_MIN_STACK_SIZE
	.align		4
.L_3:
        /*0018*/ 	.byte	0x04, 0x12
        /*001a*/ 	.short	(.L_5 - .L_4)
	.align		4
.L_4:
        /*001c*/ 	.word	index@(_Z15reduce_baselinePKiPim)
        /*0020*/ 	.word	0x00000000
.L_5:


//--------------------- .nv.compat                --------------------------
	.section	.nv.compat,"",@"SHT_CUDA_COMPAT_INFO"
	.align	4
        /*0000*/ 	.byte	0x02, 0x09, 0x00, 0x00, 0x02, 0x02, 0x01, 0x00, 0x02, 0x05, 0x05, 0x00, 0x03, 0x07, 0x01, 0x01
        /*0010*/ 	.byte	0x02, 0x03, 0x00, 0x00, 0x02, 0x06, 0x01, 0x00, 0x04, 0x0b, 0x08, 0x00, 0x09, 0x00, 0x00, 0x00
        /*0020*/ 	.byte	0x00, 0x00, 0x00, 0x00


//--------------------- .nv.info._Z15reduce_baselinePKiPim --------------------------
	.section	.nv.info._Z15reduce_baselinePKiPim,"",@"SHT_CUDA_INFO"
	.sectionflags	@""
	.align	4


	//----- nvinfo : EIATTR_CUDA_API_VERSION
	.align		4
        /*0000*/ 	.byte	0x04, 0x37
        /*0002*/ 	.short	(.L_7 - .L_6)
.L_6:
        /*0004*/ 	.word	0x00000082


	//----- nvinfo : EIATTR_KPARAM_INFO
	.align		4
.L_7:
        /*0008*/ 	.byte	0x04, 0x17
        /*000a*/ 	.short	(.L_9 - .L_8)
.L_8:
        /*000c*/ 	.word	0x00000000
        /*0010*/ 	.short	0x0002
        /*0012*/ 	.short	0x0010
        /*0014*/ 	.byte	0x00, 0xf0, 0x21, 0x00


	//----- nvinfo : EIATTR_KPARAM_INFO
	.align		4
.L_9:
        /*0018*/ 	.byte	0x04, 0x17
        /*001a*/ 	.short	(.L_11 - .L_10)
.L_10:
        /*001c*/ 	.word	0x00000000
        /*0020*/ 	.short	0x0001
        /*0022*/ 	.short	0x0008
        /*0024*/ 	.byte	0x00, 0xf5, 0x21, 0x00


	//----- nvinfo : EIATTR_KPARAM_INFO
	.align		4
.L_11:
        /*0028*/ 	.byte	0x04, 0x17
        /*002a*/ 	.short	(.L_13 - .L_12)
.L_12:
        /*002c*/ 	.word	0x00000000
        /*0030*/ 	.short	0x0000
        /*0032*/ 	.short	0x0000
        /*0034*/ 	.byte	0x00, 0xf5, 0x21, 0x00


	//----- nvinfo : EIATTR_SPARSE_MMA_MASK
	.align		4
.L_13:
        /*0038*/ 	.byte	0x03, 0x50
        /*003a*/ 	.short	0x0000


	//----- nvinfo : EIATTR_MAXREG_COUNT
	.align		4
        /*003c*/ 	.byte	0x03, 0x1b
        /*003e*/ 	.short	0x00ff


	//----- nvinfo : EIATTR_MERCURY_ISA_VERSION
	.align		4
        /*0040*/ 	.byte	0x03, 0x5f
        /*0042*/ 	.short	0x0101


	//----- nvinfo : EIATTR_VRC_CTA_INIT_COUNT
	.align		4
        /*0044*/ 	.byte	0x02, 0x4a
	.zero		1
	.zero		1


	//----- nvinfo : EIATTR_EXIT_INSTR_OFFSETS
	.align		4
        /*0048*/ 	.byte	0x04, 0x1c
        /*004a*/ 	.short	(.L_15 - .L_14)


	//   ....[0]....
.L_14:
        /*004c*/ 	.word	0x00000cd0


	//----- nvinfo : EIATTR_CBANK_PARAM_SIZE
	.align		4
.L_15:
        /*0050*/ 	.byte	0x03, 0x19
        /*0052*/ 	.short	0x0018


	//----- nvinfo : EIATTR_PARAM_CBANK
	.align		4
        /*0054*/ 	.byte	0x04, 0x0a
        /*0056*/ 	.short	(.L_17 - .L_16)
	.align		4
.L_16:
        /*0058*/ 	.word	index@(.nv.constant0._Z15reduce_baselinePKiPim)
        /*005c*/ 	.short	0x0380
        /*005e*/ 	.short	0x0018


	//----- nvinfo : EIATTR_SW_WAR
	.align		4
.L_17:
        /*0060*/ 	.byte	0x04, 0x36
        /*0062*/ 	.short	(.L_19 - .L_18)
.L_18:
        /*0064*/ 	.word	0x00000008
.L_19:


//--------------------- .nv.callgraph             --------------------------
	.section	.nv.callgraph,"",@"SHT_CUDA_CALLGRAPH"
	.align	4
	.sectionentsize	8
	.align		4
        /*0000*/ 	.word	0x00000000
	.align		4
        /*0004*/ 	.word	0xffffffff
	.align		4
        /*0008*/ 	.word	0x00000000
	.align		4
        /*000c*/ 	.word	0xfffffffe
	.align		4
        /*0010*/ 	.word	0x00000000
	.align		4
        /*0014*/ 	.word	0xfffffffd
	.align		4
        /*0018*/ 	.word	0x00000000
	.align		4
        /*001c*/ 	.word	0xfffffffc


//--------------------- .text._Z15reduce_baselinePKiPim --------------------------
	.section	.text._Z15reduce_baselinePKiPim,"ax",@progbits
	.align	128
        .global         _Z15reduce_baselinePKiPim
        .type           _Z15reduce_baselinePKiPim,@function
        .size           _Z15reduce_baselinePKiPim,(.L_x_7 - _Z15reduce_baselinePKiPim)
        .other          _Z15reduce_baselinePKiPim,@"STO_CUDA_ENTRY STV_DEFAULT"
_Z15reduce_baselinePKiPim:
.text._Z15reduce_baselinePKiPim:
[----:B------:R-:W-:Y:S01]  /*0000*/  LDC R1, c[0x0][0x37c] ;  /* 0x0000df00ff017b82 */ /* 0x000fe20000000800 */
[----:B------:R-:W0:Y:S01]  /*0010*/  LDCU.64 UR8, c[0x0][0x390] ;  /* 0x00007200ff0877ac */ /* 0x000e220008000a00 */
[----:B------:R-:W-:Y:S01]  /*0020*/  IMAD.MOV.U32 R0, RZ, RZ, RZ ;  /* 0x000000ffff007224 */ /* 0x000fe200078e00ff */
[----:B------:R-:W1:Y:S01]  /*0030*/  LDCU.64 UR18, c[0x0][0x358] ;  /* 0x00006b00ff1277ac */ /* 0x000e620008000a00 */
[----:B0-----:R-:W-:-:S04]  /*0040*/  UISETP.NE.U32.AND UP0, UPT, UR8, URZ, UPT ;  /* 0x000000ff0800728c */ /* 0x001fc8000bf05070 */
[----:B------:R-:W-:-:S09]  /*0050*/  UISETP.NE.AND.EX UP0, UPT, UR9, URZ, UPT, UP0 ;  /* 0x000000ff0900728c */ /* 0x000fd2000bf05300 */
[----:B-1----:R-:W-:Y:S05]  /*0060*/  BRA.U !UP0, `(.L_x_0) ;  /* 0x0000000d08107547 */ /* 0x002fea000b800000 */
[----:B------:R-:W-:Y:S01]  /*0070*/  UISETP.GE.U32.AND UP0, UPT, UR8, 0x10, UPT ;  /* 0x000000100800788c */ /* 0x000fe2000bf06070 */
[----:B------:R-:W-:Y:S01]  /*0080*/  IMAD.MOV.U32 R0, RZ, RZ, RZ ;  /* 0x000000ffff007224 */ /* 0x000fe200078e00ff */
[----:B------:R-:W-:Y:S02]  /*0090*/  ULOP3.LUT UR12, UR8, 0xf, URZ, 0xc0, !UPT ;  /* 0x0000000f080c7892 */ /* 0x000fe4000f8ec0ff */
[----:B------:R-:W-:Y:S02]  /*00a0*/  UISETP.GE.U32.AND.EX UP0, UPT, UR9, URZ, UPT, UP0 ;  /* 0x000000ff0900728c */ /* 0x000fe4000bf06100 */
[----:B------:R-:W-:Y:S01]  /*00b0*/  UISETP.NE.U32.AND UP1, UPT, UR12, URZ, UPT ;  /* 0x000000ff0c00728c */ /* 0x000fe2000bf25070 */
[----:B------:R-:W-:Y:S01]  /*00c0*/  UMOV UR4, URZ ;  /* 0x000000ff00047c82 */ /* 0x000fe20008000000 */
[----:B------:R-:W-:Y:S02]  /*00d0*/  UMOV UR6, URZ ;  /* 0x000000ff00067c82 */ /* 0x000fe40008000000 */
[----:B------:R-:W-:-:S03]  /*00e0*/  UISETP.NE.AND.EX UP1, UPT, URZ, URZ, UPT, UP1 ;  /* 0x000000ffff00728c */ /* 0x000fc6000bf25310 */
[----:B------:R-:W-:Y:S08]  /*00f0*/  BRA.U !UP0, `(.L_x_1) ;  /* 0x0000000108a47547 */ /* 0x000ff0000b800000 */
[----:B------:R-:W0:Y:S01]  /*0100*/  LDCU.64 UR10, c[0x0][0x380] ;  /* 0x00007000ff0a77ac */ /* 0x000e220008000a00 */
[----:B------:R-:W-:Y:S01]  /*0110*/  IMAD.MOV.U32 R0, RZ, RZ, RZ ;  /* 0x000000ffff007224 */ /* 0x000fe200078e00ff */
[----:B------:R-:W1:Y:S01]  /*0120*/  LDCU UR6, c[0x0][0x394] ;  /* 0x00007280ff0677ac */ /* 0x000e620008000800 */
[----:B------:R-:W-:Y:S02]  /*0130*/  ULOP3.LUT UR4, UR8, 0xfffffff0, URZ, 0xc0, !UPT ;  /* 0xfffffff008047892 */ /* 0x000fe4000f8ec0ff */
[----:B0-----:R-:W-:-:S04]  /*0140*/  UIADD3 UR5, UP0, UPT, UR10, 0x20, URZ ;  /* 0x000000200a057890 */ /* 0x001fc8000ff1e0ff */
[----:B------:R-:W-:Y:S02]  /*0150*/  UIADD3.X UR7, UPT, UPT, URZ, UR11, URZ, UP0, !UPT ;  /* 0x0000000bff077290 */ /* 0x000fe400087fe4ff */
[----:B------:R-:W-:Y:S01]  /*0160*/  MOV R2, UR5 ;  /* 0x0000000500027c02 */ /* 0x000fe20008000f00 */
[----:B------:R-:W-:-:S03]  /*0170*/  UMOV UR5, UR4 ;  /* 0x0000000400057c82 */ /* 0x000fc60008000000 */
[----:B------:R-:W-:Y:S01]  /*0180*/  IMAD.U32 R3, RZ, RZ, UR7 ;  /* 0x00000007ff037e24 */ /* 0x000fe2000f8e00ff */
[----:B-1----:R-:W-:-:S06]  /*0190*/  UMOV UR7, UR6 ;  /* 0x0000000600077c82 */ /* 0x002fcc0008000000 */
.L_x_2:
[----:B------:R-:W2:Y:S04]  /*01a0*/  LDG.E R5, desc[UR18][R2.64+-0x20] ;  /* 0xffffe01202057981 */ /* 0x000ea8000c1e1900 */
[----:B------:R-:W2:Y:S04]  /*01b0*/  LDG.E R4, desc[UR18][R2.64+-0x1c] ;  /* 0xffffe41202047981 */ /* 0x000ea8000c1e1900 */
[----:B------:R-:W3:Y:S04]  /*01c0*/  LDG.E R7, desc[UR18][R2.64+-0x18] ;  /* 0xffffe81202077981 */ /* 0x000ee8000c1e1900 */
[----:B------:R-:W3:Y:S04]  /*01d0*/  LDG.E R6, desc[UR18][R2.64+-0x14] ;  /* 0xffffec1202067981 */ /* 0x000ee8000c1e1900 */
[----:B------:R-:W4:Y:S04]  /*01e0*/  LDG.E R9, desc[UR18][R2.64+-0x10] ;  /* 0xfffff01202097981 */ /* 0x000f28000c1e1900 */
[----:B------:R-:W4:Y:S04]  /*01f0*/  LDG.E R8, desc[UR18][R2.64+-0xc] ;  /* 0xfffff41202087981 */ /* 0x000f28000c1e1900 */
[----:B------:R-:W5:Y:S04]  /*0200*/  LDG.E R11, desc[UR18][R2.64+-0x8] ;  /* 0xfffff812020b7981 */ /* 0x000f68000c1e1900 */
        /* <DEDUP_REMOVED lines=8> */
[----:B------:R0:W5:Y:S01]  /*0290*/  LDG.E R18, desc[UR18][R2.64+0x1c] ;  /* 0x00001c1202127981 */ /* 0x000162000c1e1900 */
[----:B------:R-:W-:-:S04]  /*02a0*/  UIADD3 UR5, UP0, UPT, UR5, -0x10, URZ ;  /* 0xfffffff005057890 */ /* 0x000fc8000ff1e0ff */
[----:B------:R-:W-:Y:S02]  /*02b0*/  UIADD3.X UR7, UPT, UPT, UR7, -0x1, URZ, UP0, !UPT ;  /* 0xffffffff07077890 */ /* 0x000fe400087fe4ff */
[----:B------:R-:W-:Y:S01]  /*02c0*/  UISETP.NE.U32.AND UP0, UPT, UR5, URZ, UPT ;  /* 0x000000ff0500728c */ /* 0x000fe2000bf05070 */
[----:B0-----:R-:W-:-:S03]  /*02d0*/  IADD3 R2, P0, PT, R2, 0x40, RZ ;  /* 0x0000004002027810 */ /* 0x001fc60007f1e0ff */
[----:B------:R-:W-:Y:S02]  /*02e0*/  UISETP.NE.AND.EX UP0, UPT, UR7, URZ, UPT, UP0 ;  /* 0x000000ff0700728c */ /* 0x000fe4000bf05300 */
[----:B------:R-:W-:Y:S01]  /*02f0*/  IMAD.X R3, RZ, RZ, R3, P0 ;  /* 0x000000ffff037224 */ /* 0x000fe200000e0603 */
[----:B--2---:R-:W-:-:S04]  /*0300*/  IADD3 R4, PT, PT, R4, R5, R0 ;  /* 0x0000000504047210 */ /* 0x004fc80007ffe000 */
[----:B---3--:R-:W-:-:S04]  /*0310*/  IADD3 R4, PT, PT, R6, R7, R4 ;  /* 0x0000000706047210 */ /* 0x008fc80007ffe004 */
[----:B----4-:R-:W-:-:S04]  /*0320*/  IADD3 R4, PT, PT, R8, R9, R4 ;  /* 0x0000000908047210 */ /* 0x010fc80007ffe004 */
[----:B-----5:R-:W-:-:S04]  /*0330*/  IADD3 R4, PT, PT, R10, R11, R4 ;  /* 0x0000000b0a047210 */ /* 0x020fc80007ffe004 */
[----:B------:R-:W-:-:S04]  /*0340*/  IADD3 R4, PT, PT, R12, R13, R4 ;  /* 0x0000000d0c047210 */ /* 0x000fc80007ffe004 */
[----:B------:R-:W-:-:S04]  /*0350*/  IADD3 R4, PT, PT, R14, R15, R4 ;  /* 0x0000000f0e047210 */ /* 0x000fc80007ffe004 */
[----:B------:R-:W-:-:S04]  /*0360*/  IADD3 R4, PT, PT, R16, R17, R4 ;  /* 0x0000001110047210 */ /* 0x000fc80007ffe004 */
[----:B------:R-:W-:Y:S01]  /*0370*/  IADD3 R0, PT, PT, R18, R19, R4 ;  /* 0x0000001312007210 */ /* 0x000fe20007ffe004 */
[----:B------:R-:W-:Y:S06]  /*0380*/  BRA.U UP0, `(.L_x_2) ;  /* 0xfffffffd00847547 */ /* 0x000fec000b83ffff */
.L_x_1:
[----:B------:R-:W-:Y:S05]  /*0390*/  BRA.U !UP1, `(.L_x_0) ;  /* 0x0000000909447547 */ /* 0x000fea000b800000 */
[----:B------:R-:W-:Y:S02]  /*03a0*/  UISETP.GE.U32.AND UP1, UPT, UR12, 0x8, UPT ;  /* 0x000000080c00788c */ /* 0x000fe4000bf26070 */
[----:B------:R-:W-:Y:S02]  /*03b0*/  ULOP3.LUT UR26, UR8, 0x7, URZ, 0xc0, !UPT ;  /* 0x00000007081a7892 */ /* 0x000fe4000f8ec0ff */
[----:B------:R-:W-:Y:S02]  /*03c0*/  UISETP.GE.U32.AND.EX UP1, UPT, URZ, URZ, UPT, UP1 ;  /* 0x000000ffff00728c */ /* 0x000fe4000bf26110 */
[----:B------:R-:W-:-:S04]  /*03d0*/  UISETP.NE.U32.AND UP0, UPT, UR26, URZ, UPT ;  /* 0x000000ff1a00728c */ /* 0x000fc8000bf05070 */
[----:B------:R-:W-:-:S03]  /*03e0*/  UISETP.NE.AND.EX UP0, UPT, URZ, URZ, UPT, UP0 ;  /* 0x000000ffff00728c */ /* 0x000fc6000bf05300 */
[----:B------:R-:W-:Y:S08]  /*03f0*/  BRA.U !UP1, `(.L_x_3) ;  /* 0x0000000509347547 */ /* 0x000ff0000b800000 */
[----:B------:R-:W0:Y:S01]  /*0400*/  LDCU.64 UR10, c[0x0][0x380] ;  /* 0x00007000ff0a77ac */ /* 0x000e220008000a00 */
[----:B------:R-:W-:Y:S02]  /*0410*/  USHF.L.U32 UR5, UR4, 0x2, URZ ;  /* 0x0000000204057899 */ /* 0x000fe400080006ff */
[----:B------:R-:W-:Y:S02]  /*0420*/  USHF.L.U64.HI UR6, UR4, 0x2, UR6 ;  /* 0x0000000204067899 */ /* 0x000fe40008010206 */
[----:B------:R-:W-:Y:S02]  /*0430*/  UIADD3 UR22, UP1, UPT, UR5, 0x4, URZ ;  /* 0x0000000405167890 */ /* 0x000fe4000ff3e0ff */
[----:B------:R-:W-:Y:S02]  /*0440*/  UIADD3 UR20, UP2, UPT, UR5, 0x8, URZ ;  /* 0x0000000805147890 */ /* 0x000fe4000ff5e0ff */
[----:B------:R-:W-:Y:S02]  /*0450*/  UIADD3 UR16, UP3, UPT, UR5, 0xc, URZ ;  /* 0x0000000c05107890 */ /* 0x000fe4000ff7e0ff */
[----:B------:R-:W-:-:S02]  /*0460*/  UIADD3.X UR23, UPT, UPT, URZ, UR6, URZ, UP1, !UPT ;  /* 0x00000006ff177290 */ /* 0x000fc40008ffe4ff */
[----:B------:R-:W-:Y:S02]  /*0470*/  ULOP3.LUT UR22, UR22, 0xfffffffc, URZ, 0xc0, !UPT ;  /* 0xfffffffc16167892 */ /* 0x000fe4000f8ec0ff */
[----:B0-----:R-:W-:Y:S02]  /*0480*/  UIADD3 UR24, UP6, UPT, UR5, UR10, URZ ;  /* 0x0000000a05187290 */ /* 0x001fe4000ffde0ff */
[----:B------:R-:W-:Y:S02]  /*0490*/  UIADD3 UR14, UP4, UPT, UR5, 0x10, URZ ;  /* 0x00000010050e7890 */ /* 0x000fe4000ff9e0ff */
[----:B------:R-:W-:Y:S02]  /*04a0*/  UIADD3.X UR21, UPT, UPT, URZ, UR6, URZ, UP2, !UPT ;  /* 0x00000006ff157290 */ /* 0x000fe400097fe4ff */
[----:B------:R-:W-:Y:S01]  /*04b0*/  UIADD3 UR12, UP5, UPT, UR5, 0x14, URZ ;  /* 0x00000014050c7890 */ /* 0x000fe2000ffbe0ff */
[----:B------:R-:W-:Y:S01]  /*04c0*/  IMAD.U32 R2, RZ, RZ, UR24 ;  /* 0x00000018ff027e24 */ /* 0x000fe2000f8e00ff */
[----:B------:R-:W-:-:S02]  /*04d0*/  ULOP3.LUT UR20, UR20, 0xfffffffc, URZ, 0xc0, !UPT ;  /* 0xfffffffc14147892 */ /* 0x000fc4000f8ec0ff */
[----:B------:R-:W-:Y:S02]  /*04e0*/  UIADD3.X UR17, UPT, UPT, URZ, UR6, URZ, UP3, !UPT ;  /* 0x00000006ff117290 */ /* 0x000fe40009ffe4ff */
[----:B------:R-:W-:Y:S02]  /*04f0*/  ULOP3.LUT UR16, UR16, 0xfffffffc, URZ, 0xc0, !UPT ;  /* 0xfffffffc10107892 */ /* 0x000fe4000f8ec0ff */
[----:B------:R-:W-:Y:S02]  /*0500*/  ULOP3.LUT UR23, UR23, 0x3, URZ, 0xc0, !UPT ;  /* 0x0000000317177892 */ /* 0x000fe4000f8ec0ff */
[----:B------:R-:W-:Y:S02]  /*0510*/  UIADD3 UR22, UP2, UPT, UR22, UR10, URZ ;  /* 0x0000000a16167290 */ /* 0x000fe4000ff5e0ff */
[----:B------:R-:W-:Y:S02]  /*0520*/  UIADD3.X UR25, UPT, UPT, UR6, UR11, URZ, UP6, !UPT ;  /* 0x0000000b06197290 */ /* 0x000fe4000b7fe4ff */
[----:B------:R-:W-:-:S02]  /*0530*/  UIADD3 UR7, UP6, UPT, UR5, 0x18, URZ ;  /* 0x0000001805077890 */ /* 0x000fc4000ffde0ff */
[----:B------:R-:W-:Y:S02]  /*0540*/  UIADD3 UR5, UP1, UPT, UR5, 0x1c, URZ ;  /* 0x0000001c05057890 */ /* 0x000fe4000ff3e0ff */
[----:B------:R-:W-:Y:S01]  /*0550*/  UIADD3.X UR15, UPT, UPT, URZ, UR6, URZ, UP4, !UPT ;  /* 0x00000006ff0f7290 */ /* 0x000fe2000a7fe4ff */
[----:B------:R-:W-:Y:S01]  /*0560*/  MOV R3, UR25 ;  /* 0x0000001900037c02 */ /* 0x000fe20008000f00 */
[----:B------:R-:W-:Y:S02]  /*0570*/  ULOP3.LUT UR14, UR14, 0xfffffffc, URZ, 0xc0, !UPT ;  /* 0xfffffffc0e0e7892 */ /* 0x000fe4000f8ec0ff */
[----:B------:R-:W-:Y:S02]  /*0580*/  UIADD3.X UR13, UPT, UPT, URZ, UR6, URZ, UP5, !UPT ;  /* 0x00000006ff0d7290 */ /* 0x000fe4000affe4ff */
[----:B------:R-:W-:Y:S02]  /*0590*/  ULOP3.LUT UR12, UR12, 0xfffffffc, URZ, 0xc0, !UPT ;  /* 0xfffffffc0c0c7892 */ /* 0x000fe4000f8ec0ff */
[----:B------:R-:W-:-:S02]  /*05a0*/  ULOP3.LUT UR21, UR21, 0x3, URZ, 0xc0, !UPT ;  /* 0x0000000315157892 */ /* 0x000fc4000f8ec0ff */
[----:B------:R-:W-:Y:S02]  /*05b0*/  UIADD3 UR20, UP3, UPT, UR20, UR10, URZ ;  /* 0x0000000a14147290 */ /* 0x000fe4000ff7e0ff */
[----:B------:R-:W-:Y:S01]  /*05c0*/  ULOP3.LUT UR17, UR17, 0x3, URZ, 0xc0, !UPT ;  /* 0x0000000311117892 */ /* 0x000fe2000f8ec0ff */
[----:B------:R-:W-:Y:S01]  /*05d0*/  IMAD.U32 R4, RZ, RZ, UR22 ;  /* 0x00000016ff047e24 */ /* 0x000fe2000f8e00ff */
[----:B------:R-:W-:Y:S01]  /*05e0*/  UIADD3 UR16, UP4, UPT, UR16, UR10, URZ ;  /* 0x0000000a10107290 */ /* 0x000fe2000ff9e0ff */
[----:B------:R0:W2:Y:S01]  /*05f0*/  LDG.E R13, desc[UR18][R2.64] ;  /* 0x00000012020d7981 */ /* 0x0000a2000c1e1900 */
[----:B------:R-:W-:Y:S02]  /*0600*/  UIADD3.X UR23, UPT, UPT, UR23, UR11, URZ, UP2, !UPT ;  /* 0x0000000b17177290 */ /* 0x000fe400097fe4ff */
[----:B------:R-:W-:Y:S02]  /*0610*/  UIADD3.X UR9, UPT, UPT, URZ, UR6, URZ, UP6, !UPT ;  /* 0x00000006ff097290 */ /* 0x000fe4000b7fe4ff */
[----:B------:R-:W-:-:S02]  /*0620*/  ULOP3.LUT UR7, UR7, 0xfffffffc, URZ, 0xc0, !UPT ;  /* 0xfffffffc07077892 */ /* 0x000fc4000f8ec0ff */
[----:B------:R-:W-:Y:S02]  /*0630*/  UIADD3.X UR6, UPT, UPT, URZ, UR6, URZ, UP1, !UPT ;  /* 0x00000006ff067290 */ /* 0x000fe40008ffe4ff */
[----:B------:R-:W-:Y:S02]  /*0640*/  ULOP3.LUT UR15, UR15, 0x3, URZ, 0xc0, !UPT ;  /* 0x000000030f0f7892 */ /* 0x000fe4000f8ec0ff */
[----:B------:R-:W-:Y:S02]  /*0650*/  UIADD3 UR14, UP5, UPT, UR14, UR10, URZ ;  /* 0x0000000a0e0e7290 */ /* 0x000fe4000ffbe0ff */
[----:B------:R-:W-:Y:S02]  /*0660*/  ULOP3.LUT UR5, UR5, 0xfffffffc, URZ, 0xc0, !UPT ;  /* 0xfffffffc05057892 */ /* 0x000fe4000f8ec0ff */
[----:B------:R-:W-:Y:S02]  /*0670*/  ULOP3.LUT UR13, UR13, 0x3, URZ, 0xc0, !UPT ;  /* 0x000000030d0d7892 */ /* 0x000fe4000f8ec0ff */
[----:B------:R-:W-:-:S02]  /*0680*/  UIADD3 UR12, UP1, UPT, UR12, UR10, URZ ;  /* 0x0000000a0c0c7290 */ /* 0x000fc4000ff3e0ff */
[----:B------:R-:W-:Y:S02]  /*0690*/  UIADD3.X UR21, UPT, UPT, UR21, UR11, URZ, UP3, !UPT ;  /* 0x0000000b15157290 */ /* 0x000fe40009ffe4ff */
[----:B------:R-:W-:Y:S01]  /*06a0*/  UIADD3.X UR17, UPT, UPT, UR17, UR11, URZ, UP4, !UPT ;  /* 0x0000000b11117290 */ /* 0x000fe2000a7fe4ff */
[----:B------:R-:W-:Y:S01]  /*06b0*/  IMAD.U32 R5, RZ, RZ, UR23 ;  /* 0x00000017ff057e24 */ /* 0x000fe2000f8e00ff */
[----:B------:R-:W-:Y:S02]  /*06c0*/  ULOP3.LUT UR9, UR9, 0x3, URZ, 0xc0, !UPT ;  /* 0x0000000309097892 */ /* 0x000fe4000f8ec0ff */
[----:B------:R-:W-:Y:S02]  /*06d0*/  UIADD3 UR7, UP2, UPT, UR7, UR10, URZ ;  /* 0x0000000a07077290 */ /* 0x000fe4000ff5e0ff */
[----:B------:R-:W-:Y:S01]  /*06e0*/  UIADD3.X UR15, UPT, UPT, UR15, UR11, URZ, UP5, !UPT ;  /* 0x0000000b0f0f7290 */ /* 0x000fe2000affe4ff */
[----:B0-----:R-:W-:Y:S01]  /*06f0*/  IMAD.U32 R2, RZ, RZ, UR16 ;  /* 0x00000010ff027e24 */ /* 0x001fe2000f8e00ff */
[----:B------:R-:W-:-:S02]  /*0700*/  ULOP3.LUT UR6, UR6, 0x3, URZ, 0xc0, !UPT ;  /* 0x0000000306067892 */ /* 0x000fc4000f8ec0ff */
[----:B------:R-:W-:Y:S01]  /*0710*/  UIADD3.X UR13, UPT, UPT, UR13, UR11, URZ, UP1, !UPT ;  /* 0x0000000b0d0d7290 */ /* 0x000fe20008ffe4ff */
[----:B------:R-:W-:Y:S01]  /*0720*/  MOV R6, UR20 ;  /* 0x0000001400067c02 */ /* 0x000fe20008000f00 */
[----:B------:R-:W-:Y:S01]  /*0730*/  UIADD3 UR10, UP3, UPT, UR5, UR10, URZ ;  /* 0x0000000a050a7290 */ /* 0x000fe2000ff7e0ff */
[----:B------:R-:W-:Y:S01]  /*0740*/  IMAD.U32 R7, RZ, RZ, UR21 ;  /* 0x00000015ff077e24 */ /* 0x000fe2000f8e00ff */
[----:B------:R-:W-:Y:S01]  /*0750*/  MOV R3, UR17 ;  /* 0x0000001100037c02 */ /* 0x000fe20008000f00 */
[----:B------:R0:W2:Y:S01]  /*0760*/  LDG.E R12, desc[UR18][R4.64] ;  /* 0x00000012040c7981 */ /* 0x0000a2000c1e1900 */
[----:B------:R-:W-:Y:S01]  /*0770*/  UIADD3.X UR5, UPT, UPT, UR9, UR11, URZ, UP2, !UPT ;  /* 0x0000000b09057290 */ /* 0x000fe200097fe4ff */
[----:B------:R-:W-:Y:S01]  /*0780*/  IMAD.U32 R9, RZ, RZ, UR15 ;  /* 0x0000000fff097e24 */ /* 0x000fe2000f8e00ff */
[----:B------:R-:W-:Y:S01]  /*0790*/  UIADD3.X UR11, UPT, UPT, UR6, UR11, URZ, UP3, !UPT ;  /* 0x0000000b060b7290 */ /* 0x000fe20009ffe4ff */
[----:B------:R-:W-:Y:S01]  /*07a0*/  IMAD.U32 R8, RZ, RZ, UR14 ;  /* 0x0000000eff087e24 */ /* 0x000fe2000f8e00ff */
[----:B------:R1:W3:Y:S01]  /*07b0*/  LDG.E R15, desc[UR18][R6.64] ;  /* 0x00000012060f7981 */ /* 0x0002e2000c1e1900 */
[----:B------:R-:W-:-:S03]  /*07c0*/  IMAD.U32 R10, RZ, RZ, UR10 ;  /* 0x0000000aff0a7e24 */ /* 0x000fc6000f8e00ff */
[----:B------:R-:W3:Y:S01]  /*07d0*/  LDG.E R2, desc[UR18][R2.64] ;  /* 0x0000001202027981 */ /* 0x000ee2000c1e1900 */
[----:B0-----:R-:W-:Y:S01]  /*07e0*/  MOV R4, UR12 ;  /* 0x0000000c00047c02 */ /* 0x001fe20008000f00 */
[----:B------:R-:W-:Y:S02]  /*07f0*/  IMAD.U32 R5, RZ, RZ, UR13 ;  /* 0x0000000dff057e24 */ /* 0x000fe4000f8e00ff */
[----:B------:R-:W-:Y:S01]  /*0800*/  IMAD.U32 R11, RZ, RZ, UR11 ;  /* 0x0000000bff0b7e24 */ /* 0x000fe2000f8e00ff */
[----:B------:R-:W4:Y:S01]  /*0810*/  LDG.E R9, desc[UR18][R8.64] ;  /* 0x0000001208097981 */ /* 0x000f22000c1e1900 */
[----:B-1----:R-:W-:Y:S01]  /*0820*/  MOV R7, UR5 ;  /* 0x0000000500077c02 */ /* 0x002fe20008000f00 */
[----:B------:R-:W-:Y:S02]  /*0830*/  IMAD.U32 R6, RZ, RZ, UR7 ;  /* 0x00000007ff067e24 */ /* 0x000fe4000f8e00ff */
[----:B------:R-:W4:Y:S04]  /*0840*/  LDG.E R4, desc[UR18][R4.64] ;  /* 0x0000001204047981 */ /* 0x000f28000c1e1900 */
[----:B------:R-:W5:Y:S04]  /*0850*/  LDG.E R7, desc[UR18][R6.64] ;  /* 0x0000001206077981 */ /* 0x000f68000c1e1900 */
[----:B------:R-:W5:Y:S01]  /*0860*/  LDG.E R10, desc[UR18][R10.64] ;  /* 0x000000120a0a7981 */ /* 0x000f62000c1e1900 */
[----:B------:R-:W-:Y:S01]  /*0870*/  UIADD3 UR4, UPT, UPT, UR4, 0x8, URZ ;  /* 0x0000000804047890 */ /* 0x000fe2000fffe0ff */
[----:B------:R-:W-:Y:S01]  /*0880*/  UMOV UR6, URZ ;  /* 0x000000ff00067c82 */ /* 0x000fe20008000000 */
[----:B--2---:R-:W-:-:S04]  /*0890*/  IADD3 R12, PT, PT, R12, R13, R0 ;  /* 0x0000000d0c0c7210 */ /* 0x004fc80007ffe000 */
[----:B---3--:R-:W-:-:S04]  /*08a0*/  IADD3 R2, PT, PT, R2, R15, R12 ;  /* 0x0000000f02027210 */ /* 0x008fc80007ffe00c */
[----:B----4-:R-:W-:-:S04]  /*08b0*/  IADD3 R2, PT, PT, R4, R9, R2 ;  /* 0x0000000904027210 */ /* 0x010fc80007ffe002 */
[----:B-----5:R-:W-:-:S07]  /*08c0*/  IADD3 R0, PT, PT, R10, R7, R2 ;  /* 0x000000070a007210 */ /* 0x020fce0007ffe002 */
.L_x_3:
[----:B------:R-:W-:Y:S05]  /*08d0*/  BRA.U !UP0, `(.L_x_0) ;  /* 0x0000000108f47547 */ /* 0x000fea000b800000 */
[----:B------:R-:W-:Y:S02]  /*08e0*/  UISETP.GE.U32.AND UP1, UPT, UR26, 0x4, UPT ;  /* 0x000000041a00788c */ /* 0x000fe4000bf26070 */
[----:B------:R-:W-:Y:S02]  /*08f0*/  ULOP3.LUT UR8, UR8, 0x3, URZ, 0xc0, !UPT ;  /* 0x0000000308087892 */ /* 0x000fe4000f8ec0ff */
[----:B------:R-:W-:Y:S02]  /*0900*/  UISETP.GE.U32.AND.EX UP1, UPT, URZ, URZ, UPT, UP1 ;  /* 0x000000ffff00728c */ /* 0x000fe4000bf26110 */
[----:B------:R-:W-:Y:S01]  /*0910*/  UISETP.NE.U32.AND UP0, UPT, UR8, URZ, UPT ;  /* 0x000000ff0800728c */ /* 0x000fe2000bf05070 */
[----:B------:R-:W-:Y:S01]  /*0920*/  UMOV UR5, URZ ;  /* 0x000000ff00057c82 */ /* 0x000fe20008000000 */
[----:B------:R-:W0:Y:S02]  /*0930*/  LDCU.64 UR20, c[0x0][0x380] ;  /* 0x00007000ff1477ac */ /* 0x000e240008000a00 */
[----:B------:R-:W-:-:S03]  /*0940*/  UISETP.NE.AND.EX UP0, UPT, UR5, URZ, UPT, UP0 ;  /* 0x000000ff0500728c */ /* 0x000fc6000bf05300 */
[----:B------:R-:W-:Y:S08]  /*0950*/  BRA.U !UP1, `(.L_x_4) ;  /* 0x00000001099c7547 */ /* 0x000ff0000b800000 */
[----:B------:R-:W1:Y:S01]  /*0960*/  LDCU.64 UR10, c[0x0][0x380] ;  /* 0x00007000ff0a77ac */ /* 0x000e620008000a00 */
[----:B------:R-:W-:Y:S02]  /*0970*/  USHF.L.U32 UR7, UR4, 0x2, URZ ;  /* 0x0000000204077899 */ /* 0x000fe400080006ff */
[----:B------:R-:W-:Y:S02]  /*0980*/  USHF.L.U64.HI UR6, UR4, 0x2, UR6 ;  /* 0x0000000204067899 */ /* 0x000fe40008010206 */
[----:B------:R-:W-:Y:S02]  /*0990*/  UIADD3 UR9, UP2, UPT, UR7, 0x4, URZ ;  /* 0x0000000407097890 */ /* 0x000fe4000ff5e0ff */
[----:B------:R-:W-:Y:S02]  /*09a0*/  UIADD3 UR12, UP3, UPT, UR7, 0x8, URZ ;  /* 0x00000008070c7890 */ /* 0x000fe4000ff7e0ff */
[----:B------:R-:W-:Y:S02]  /*09b0*/  UIADD3 UR14, UP4, UPT, UR7, 0xc, URZ ;  /* 0x0000000c070e7890 */ /* 0x000fe4000ff9e0ff */
[----:B------:R-:W-:-:S02]  /*09c0*/  ULOP3.LUT UR9, UR9, 0xfffffffc, URZ, 0xc0, !UPT ;  /* 0xfffffffc09097892 */ /* 0x000fc4000f8ec0ff */
[----:B------:R-:W-:Y:S02]  /*09d0*/  UIADD3.X UR13, UPT, UPT, URZ, UR6, URZ, UP3, !UPT ;  /* 0x00000006ff0d7290 */ /* 0x000fe40009ffe4ff */
[----:B-1----:R-:W-:Y:S02]  /*09e0*/  UIADD3 UR15, UP1, UPT, UR7, UR10, URZ ;  /* 0x0000000a070f7290 */ /* 0x002fe4000ff3e0ff */
[----:B------:R-:W-:Y:S02]  /*09f0*/  UIADD3.X UR7, UPT, UPT, URZ, UR6, URZ, UP2, !UPT ;  /* 0x00000006ff077290 */ /* 0x000fe400097fe4ff */
[----:B------:R-:W-:Y:S02]  /*0a00*/  UIADD3.X UR16, UPT, UPT, UR6, UR11, URZ, UP1, !UPT ;  /* 0x0000000b06107290 */ /* 0x000fe40008ffe4ff */
[----:B------:R-:W-:Y:S01]  /*0a10*/  ULOP3.LUT UR12, UR12, 0xfffffffc, URZ, 0xc0, !UPT ;  /* 0xfffffffc0c0c7892 */ /* 0x000fe2000f8ec0ff */
[----:B------:R-:W-:Y:S01]  /*0a20*/  MOV R2, UR15 ;  /* 0x0000000f00027c02 */ /* 0x000fe20008000f00 */
[----:B------:R-:W-:-:S02]  /*0a30*/  UIADD3.X UR6, UPT, UPT, URZ, UR6, URZ, UP4, !UPT ;  /* 0x00000006ff067290 */ /* 0x000fc4000a7fe4ff */
[----:B------:R-:W-:Y:S01]  /*0a40*/  ULOP3.LUT UR14, UR14, 0xfffffffc, URZ, 0xc0, !UPT ;  /* 0xfffffffc0e0e7892 */ /* 0x000fe2000f8ec0ff */
[----:B------:R-:W-:Y:S01]  /*0a50*/  IMAD.U32 R3, RZ, RZ, UR16 ;  /* 0x00000010ff037e24 */ /* 0x000fe2000f8e00ff */
[----:B------:R-:W-:Y:S02]  /*0a60*/  ULOP3.LUT UR7, UR7, 0x3, URZ, 0xc0, !UPT ;  /* 0x0000000307077892 */ /* 0x000fe4000f8ec0ff */
[----:B------:R-:W-:Y:S02]  /*0a70*/  UIADD3 UR9, UP1, UPT, UR9, UR10, URZ ;  /* 0x0000000a09097290 */ /* 0x000fe4000ff3e0ff */
[----:B------:R-:W-:Y:S01]  /*0a80*/  ULOP3.LUT UR13, UR13, 0x3, URZ, 0xc0, !UPT ;  /* 0x000000030d0d7892 */ /* 0x000fe2000f8ec0ff */
[----:B------:R-:W2:Y:S01]  /*0a90*/  LDG.E R3, desc[UR18][R2.64] ;  /* 0x0000001202037981 */ /* 0x000ea2000c1e1900 */
[----:B------:R-:W-:Y:S02]  /*0aa0*/  UIADD3 UR12, UP2, UPT, UR12, UR10, URZ ;  /* 0x0000000a0c0c7290 */ /* 0x000fe4000ff5e0ff */
[----:B------:R-:W-:-:S02]  /*0ab0*/  ULOP3.LUT UR6, UR6, 0x3, URZ, 0xc0, !UPT ;  /* 0x0000000306067892 */ /* 0x000fc4000f8ec0ff */
[----:B------:R-:W-:Y:S02]  /*0ac0*/  UIADD3 UR14, UP3, UPT, UR14, UR10, URZ ;  /* 0x0000000a0e0e7290 */ /* 0x000fe4000ff7e0ff */
[----:B------:R-:W-:Y:S02]  /*0ad0*/  UIADD3.X UR7, UPT, UPT, UR7, UR11, URZ, UP1, !UPT ;  /* 0x0000000b07077290 */ /* 0x000fe40008ffe4ff */
[----:B------:R-:W-:Y:S01]  /*0ae0*/  UIADD3.X UR13, UPT, UPT, UR13, UR11, URZ, UP2, !UPT ;  /* 0x0000000b0d0d7290 */ /* 0x000fe200097fe4ff */
[----:B------:R-:W-:Y:S01]  /*0af0*/  IMAD.U32 R4, RZ, RZ, UR9 ;  /* 0x00000009ff047e24 */ /* 0x000fe2000f8e00ff */
[----:B------:R-:W-:Y:S02]  /*0b00*/  UIADD3.X UR6, UPT, UPT, UR6, UR11, URZ, UP3, !UPT ;  /* 0x0000000b06067290 */ /* 0x000fe40009ffe4ff */
[----:B------:R-:W-:Y:S01]  /*0b10*/  MOV R5, UR7 ;  /* 0x0000000700057c02 */ /* 0x000fe20008000f00 */
[----:B------:R-:W-:Y:S01]  /*0b20*/  IMAD.U32 R6, RZ, RZ, UR12 ;  /* 0x0000000cff067e24 */ /* 0x000fe2000f8e00ff */
[----:B------:R-:W-:Y:S01]  /*0b30*/  MOV R8, UR14 ;  /* 0x0000000e00087c02 */ /* 0x000fe20008000f00 */
[----:B------:R-:W-:-:S02]  /*0b40*/  IMAD.U32 R7, RZ, RZ, UR13 ;  /* 0x0000000dff077e24 */ /* 0x000fc4000f8e00ff */
[----:B------:R-:W-:Y:S01]  /*0b50*/  IMAD.U32 R9, RZ, RZ, UR6 ;  /* 0x00000006ff097e24 */ /* 0x000fe2000f8e00ff */
[----:B------:R-:W2:Y:S04]  /*0b60*/  LDG.E R4, desc[UR18][R4.64] ;  /* 0x0000001204047981 */ /* 0x000ea8000c1e1900 */
[----:B------:R-:W3:Y:S04]  /*0b70*/  LDG.E R7, desc[UR18][R6.64] ;  /* 0x0000001206077981 */ /* 0x000ee8000c1e1900 */
[----:B------:R-:W3:Y:S01]  /*0b80*/  LDG.E R8, desc[UR18][R8.64] ;  /* 0x0000001208087981 */ /* 0x000ee2000c1e1900 */
[----:B------:R-:W-:Y:S01]  /*0b90*/  UIADD3 UR4, UPT, UPT, UR4, 0x4, URZ ;  /* 0x0000000404047890 */ /* 0x000fe2000fffe0ff */
[----:B------:R-:W-:Y:S01]  /*0ba0*/  UMOV UR6, URZ ;  /* 0x000000ff00067c82 */ /* 0x000fe20008000000 */
[----:B--2---:R-:W-:-:S04]  /*0bb0*/  IADD3 R0, PT, PT, R4, R3, R0 ;  /* 0x0000000304007210 */ /* 0x004fc80007ffe000 */
[----:B---3--:R-:W-:-:S07]  /*0bc0*/  IADD3 R0, PT, PT, R8, R7, R0 ;  /* 0x0000000708007210 */ /* 0x008fce0007ffe000 */
.L_x_4:
[----:B------:R-:W-:Y:S05]  /*0bd0*/  BRA.U !UP0, `(.L_x_0) ;  /* 0x0000000108347547 */ /* 0x000fea000b800000 */
.L_x_5:
[----:B0-----:R-:W-:-:S04]  /*0be0*/  ULEA UR7, UP0, UR4, UR20, 0x2 ;  /* 0x0000001404077291 */ /* 0x001fc8000f8010ff */
[----:B------:R-:W-:Y:S02]  /*0bf0*/  ULEA.HI.X UR6, UR4, UR21, UR6, 0x2, UP0 ;  /* 0x0000001504067291 */ /* 0x000fe400080f1406 */
[----:B------:R-:W-:-:S04]  /*0c00*/  IMAD.U32 R2, RZ, RZ, UR7 ;  /* 0x00000007ff027e24 */ /* 0x000fc8000f8e00ff */
[----:B------:R-:W-:-:S06]  /*0c10*/  MOV R3, UR6 ;  /* 0x0000000600037c02 */ /* 0x000fcc0008000f00 */
[----:B------:R-:W2:Y:S01]  /*0c20*/  LDG.E R3, desc[UR18][R2.64] ;  /* 0x0000001202037981 */ /* 0x000ea2000c1e1900 */
[----:B------:R-:W-:Y:S02]  /*0c30*/  UIADD3 UR8, UP0, UPT, UR8, -0x1, URZ ;  /* 0xffffffff08087890 */ /* 0x000fe4000ff1e0ff */
[----:B------:R-:W-:Y:S02]  /*0c40*/  UIADD3 UR4, UPT, UPT, UR4, 0x1, URZ ;  /* 0x0000000104047890 */ /* 0x000fe4000fffe0ff */
[----:B------:R-:W-:Y:S02]  /*0c50*/  UIADD3.X UR5, UPT, UPT, UR5, -0x1, URZ, UP0, !UPT ;  /* 0xffffffff05057890 */ /* 0x000fe400087fe4ff */
[----:B------:R-:W-:Y:S01]  /*0c60*/  UISETP.NE.U32.AND UP0, UPT, UR8, URZ, UPT ;  /* 0x000000ff0800728c */ /* 0x000fe2000bf05070 */
[----:B------:R-:W-:-:S03]  /*0c70*/  UMOV UR6, URZ ;  /* 0x000000ff00067c82 */ /* 0x000fc60008000000 */
[----:B------:R-:W-:Y:S01]  /*0c80*/  UISETP.NE.AND.EX UP0, UPT, UR5, URZ, UPT, UP0 ;  /* 0x000000ff0500728c */ /* 0x000fe2000bf05300 */
[----:B--2---:R-:W-:-:S08]  /*0c90*/  IMAD.IADD R0, R3, 0x1, R0 ;  /* 0x0000000103007824 */ /* 0x004fd000078e0200 */
[----:B------:R-:W-:Y:S05]  /*0ca0*/  BRA.U UP0, `(.L_x_5) ;  /* 0xfffffffd00cc7547 */ /* 0x000fea000b83ffff */
.L_x_0:
[----:B------:R-:W1:Y:S02]  /*0cb0*/  LDC.64 R2, c[0x0][0x388] ;  /* 0x0000e200ff027b82 */ /* 0x000e640000000a00 */
[----:B-1----:R-:W-:Y:S01]  /*0cc0*/  STG.E desc[UR18][R2.64], R0 ;  /* 0x0000000002007986 */ /* 0x002fe2000c101912 */
[----:B0-----:R-:W-:Y:S05]  /*0cd0*/  EXIT ;  /* 0x000000000000794d */ /* 0x001fea0003800000 */
.L_x_6:
[----:B------:R-:W-:-:S00]  /*0ce0*/  BRA `(.L_x_6) ;  /* 0xfffffffc00fc7947 */ /* 0x000fc0000383ffff */
[----:B------:R-:W-:-:S00]  /*0cf0*/  NOP ;  /* 0x0000000000007918 */ /* 0x000fc00000000000 */
        /* <DEDUP_REMOVED lines=8> */
.L_x_7:


//--------------------- .nv.shared.reserved.0     --------------------------
	.section	.nv.shared.reserved.0,"aw",@nobits
	.weak		__nv_reservedSMEM_offset_0_alias
	.size		__nv_reservedSMEM_offset_0_alias, 0, 64
	.other		__nv_reservedSMEM_offset_0_alias,@"STO_CUDA_RESERVED_SHARED STV_DEFAULT"
__nv_reservedSMEM_offset_0_alias:
	.zero		0
	.zero		64


//--------------------- .nv.constant0._Z15reduce_baselinePKiPim --------------------------
	.section	.nv.constant0._Z15reduce_baselinePKiPim,"a",@progbits
	.sectionflags	@""
	.align	4
.nv.constant0._Z15reduce_baselinePKiPim:
	.zero		920


//--------------------- SYMBOLS --------------------------

	.type		.nv.reservedSmem.offset0,@object
	.size		.nv.reservedSmem.offset0,0x4
